//
// Generated by NVIDIA NVVM Compiler
//
// Compiler Build ID: CL-36424714
// Cuda compilation tools, release 13.0, V13.0.88
// Based on NVVM 20.0.0
//

.version 9.0
.target sm_100
.address_size 64

	// .globl	_Z20l3_decompress_kernelPKjS0_PKhPKlPji

.visible .entry _Z20l3_decompress_kernelPKjS0_PKhPKlPji(
	.param .u64 .ptr .align 1 _Z20l3_decompress_kernelPKjS0_PKhPKlPji_param_0,
	.param .u64 .ptr .align 1 _Z20l3_decompress_kernelPKjS0_PKhPKlPji_param_1,
	.param .u64 .ptr .align 1 _Z20l3_decompress_kernelPKjS0_PKhPKlPji_param_2,
	.param .u64 .ptr .align 1 _Z20l3_decompress_kernelPKjS0_PKhPKlPji_param_3,
	.param .u64 .ptr .align 1 _Z20l3_decompress_kernelPKjS0_PKhPKlPji_param_4,
	.param .u32 _Z20l3_decompress_kernelPKjS0_PKhPKlPji_param_5
)
{
	.reg .pred 	%p<11>;
	.reg .b16 	%rs<2>;
	.reg .b32 	%r<139>;
	.reg .b64 	%rd<122>;

	ld.param.u64 	%rd27, [_Z20l3_decompress_kernelPKjS0_PKhPKlPji_param_0];
	ld.param.u64 	%rd23, [_Z20l3_decompress_kernelPKjS0_PKhPKlPji_param_1];
	ld.param.u64 	%rd24, [_Z20l3_decompress_kernelPKjS0_PKhPKlPji_param_2];
	ld.param.u64 	%rd25, [_Z20l3_decompress_kernelPKjS0_PKhPKlPji_param_3];
	ld.param.u64 	%rd26, [_Z20l3_decompress_kernelPKjS0_PKhPKlPji_param_4];
	ld.param.u32 	%r42, [_Z20l3_decompress_kernelPKjS0_PKhPKlPji_param_5];
	cvta.to.global.u64 	%rd1, %rd27;
	mov.u32 	%r1, %ctaid.x;
	setp.ge.s32 	%p1, %r1, %r42;
	@%p1 bra 	$L__BB0_19;
	cvta.to.global.u64 	%rd28, %rd23;
	cvta.to.global.u64 	%rd29, %rd24;
	cvta.to.global.u64 	%rd30, %rd25;
	mov.u32 	%r44, %tid.x;
	cvt.u64.u32 	%rd31, %r1;
	mul.wide.u32 	%rd32, %r1, 4;
	add.s64 	%rd33, %rd28, %rd32;
	ld.global.nc.u32 	%r2, [%rd33];
	add.s64 	%rd34, %rd29, %rd31;
	ld.global.nc.u8 	%rs1, [%rd34];
	cvt.u32.u8 	%r45, %rs1;
	mul.wide.u32 	%rd35, %r1, 8;
	add.s64 	%rd36, %rd30, %rd35;
	ld.global.nc.u64 	%rd37, [%rd36];
	sub.s32 	%r3, 32, %r45;
	mov.b32 	%r46, -1;
	shl.b32 	%r47, %r46, %r45;
	not.b32 	%r4, %r47;
	shl.b32 	%r48, %r1, 10;
	or.b32  	%r129, %r44, %r48;
	mul.wide.u32 	%rd38, %r44, %r45;
	add.s64 	%rd121, %rd37, %rd38;
	mul.wide.u32 	%rd3, %r45, 256;
	mul.wide.u32 	%rd4, %r45, 32;
	cvta.to.global.u64 	%rd5, %rd26;
	mov.b32 	%r130, 0;
$L__BB0_2:
	shr.s64 	%rd39, %rd121, 63;
	shr.u64 	%rd40, %rd39, 59;
	add.s64 	%rd41, %rd121, %rd40;
	shr.s64 	%rd42, %rd41, 5;
	cvt.u32.u64 	%r49, %rd42;
	mov.b64 	%rd43, 32;
	cvt.u32.u64 	%r50, %rd43;
	mul.lo.s32 	%r51, %r49, %r50;
	cvt.u32.u64 	%r52, %rd121;
	sub.s32 	%r8, %r52, %r51;
	shl.b64 	%rd7, %rd42, 32;
	shr.s64 	%rd44, %rd7, 30;
	add.s64 	%rd45, %rd1, %rd44;
	ld.global.nc.u32 	%r53, [%rd45];
	shr.u32 	%r131, %r53, %r8;
	setp.ge.s32 	%p2, %r3, %r8;
	@%p2 bra 	$L__BB0_4;
	add.s64 	%rd46, %rd7, 4294967296;
	shr.s64 	%rd47, %rd46, 30;
	add.s64 	%rd48, %rd1, %rd47;
	ld.global.nc.u32 	%r54, [%rd48];
	sub.s32 	%r55, 32, %r8;
	shl.b32 	%r56, %r54, %r55;
	add.s32 	%r131, %r56, %r131;
$L__BB0_4:
	and.b32  	%r57, %r131, %r4;
	add.s32 	%r58, %r57, %r2;
	mul.wide.u32 	%rd49, %r129, 4;
	add.s64 	%rd8, %rd5, %rd49;
	st.global.u32 	[%rd8], %r58;
	add.s64 	%rd9, %rd4, %rd121;
	shr.s64 	%rd50, %rd9, 63;
	shr.u64 	%rd51, %rd50, 59;
	add.s64 	%rd52, %rd9, %rd51;
	shr.s64 	%rd53, %rd52, 5;
	cvt.u32.u64 	%r59, %rd53;
	mov.b64 	%rd54, 32;
	cvt.u32.u64 	%r60, %rd54;
	mul.lo.s32 	%r61, %r59, %r60;
	cvt.u32.u64 	%r62, %rd9;
	sub.s32 	%r12, %r62, %r61;
	shl.b64 	%rd10, %rd53, 32;
	shr.s64 	%rd55, %rd10, 30;
	add.s64 	%rd56, %rd1, %rd55;
	ld.global.nc.u32 	%r63, [%rd56];
	shr.u32 	%r132, %r63, %r12;
	setp.ge.s32 	%p3, %r3, %r12;
	@%p3 bra 	$L__BB0_6;
	add.s64 	%rd57, %rd10, 4294967296;
	shr.s64 	%rd58, %rd57, 30;
	add.s64 	%rd59, %rd1, %rd58;
	ld.global.nc.u32 	%r64, [%rd59];
	sub.s32 	%r65, 32, %r12;
	shl.b32 	%r66, %r64, %r65;
	add.s32 	%r132, %r66, %r132;
$L__BB0_6:
	and.b32  	%r67, %r132, %r4;
	add.s32 	%r68, %r67, %r2;
	st.global.u32 	[%rd8+128], %r68;
	add.s64 	%rd11, %rd4, %rd9;
	shr.s64 	%rd60, %rd11, 63;
	shr.u64 	%rd61, %rd60, 59;
	add.s64 	%rd62, %rd11, %rd61;
	shr.s64 	%rd63, %rd62, 5;
	cvt.u32.u64 	%r69, %rd63;
	mov.b64 	%rd64, 32;
	cvt.u32.u64 	%r70, %rd64;
	mul.lo.s32 	%r71, %r69, %r70;
	cvt.u32.u64 	%r72, %rd11;
	sub.s32 	%r16, %r72, %r71;
	shl.b64 	%rd12, %rd63, 32;
	shr.s64 	%rd65, %rd12, 30;
	add.s64 	%rd66, %rd1, %rd65;
	ld.global.nc.u32 	%r73, [%rd66];
	shr.u32 	%r133, %r73, %r16;
	setp.ge.s32 	%p4, %r3, %r16;
	@%p4 bra 	$L__BB0_8;
	add.s64 	%rd67, %rd12, 4294967296;
	shr.s64 	%rd68, %rd67, 30;
	add.s64 	%rd69, %rd1, %rd68;
	ld.global.nc.u32 	%r74, [%rd69];
	sub.s32 	%r75, 32, %r16;
	shl.b32 	%r76, %r74, %r75;
	add.s32 	%r133, %r76, %r133;
$L__BB0_8:
	and.b32  	%r77, %r133, %r4;
	add.s32 	%r78, %r77, %r2;
	st.global.u32 	[%rd8+256], %r78;
	add.s64 	%rd13, %rd4, %rd11;
	shr.s64 	%rd70, %rd13, 63;
	shr.u64 	%rd71, %rd70, 59;
	add.s64 	%rd72, %rd13, %rd71;
	shr.s64 	%rd73, %rd72, 5;
	cvt.u32.u64 	%r79, %rd73;
	mov.b64 	%rd74, 32;
	cvt.u32.u64 	%r80, %rd74;
	mul.lo.s32 	%r81, %r79, %r80;
	cvt.u32.u64 	%r82, %rd13;
	sub.s32 	%r20, %r82, %r81;
	shl.b64 	%rd14, %rd73, 32;
	shr.s64 	%rd75, %rd14, 30;
	add.s64 	%rd76, %rd1, %rd75;
	ld.global.nc.u32 	%r83, [%rd76];
	shr.u32 	%r134, %r83, %r20;
	setp.ge.s32 	%p5, %r3, %r20;
	@%p5 bra 	$L__BB0_10;
	add.s64 	%rd77, %rd14, 4294967296;
	shr.s64 	%rd78, %rd77, 30;
	add.s64 	%rd79, %rd1, %rd78;
	ld.global.nc.u32 	%r84, [%rd79];
	sub.s32 	%r85, 32, %r20;
	shl.b32 	%r86, %r84, %r85;
	add.s32 	%r134, %r86, %r134;
$L__BB0_10:
	and.b32  	%r87, %r134, %r4;
	add.s32 	%r88, %r87, %r2;
	st.global.u32 	[%rd8+384], %r88;
	add.s64 	%rd15, %rd4, %rd13;
	shr.s64 	%rd80, %rd15, 63;
	shr.u64 	%rd81, %rd80, 59;
	add.s64 	%rd82, %rd15, %rd81;
	shr.s64 	%rd83, %rd82, 5;
	cvt.u32.u64 	%r89, %rd83;
	mov.b64 	%rd84, 32;
	cvt.u32.u64 	%r90, %rd84;
	mul.lo.s32 	%r91, %r89, %r90;
	cvt.u32.u64 	%r92, %rd15;
	sub.s32 	%r24, %r92, %r91;
	shl.b64 	%rd16, %rd83, 32;
	shr.s64 	%rd85, %rd16, 30;
	add.s64 	%rd86, %rd1, %rd85;
	ld.global.nc.u32 	%r93, [%rd86];
	shr.u32 	%r135, %r93, %r24;
	setp.ge.s32 	%p6, %r3, %r24;
	@%p6 bra 	$L__BB0_12;
	add.s64 	%rd87, %rd16, 4294967296;
	shr.s64 	%rd88, %rd87, 30;
	add.s64 	%rd89, %rd1, %rd88;
	ld.global.nc.u32 	%r94, [%rd89];
	sub.s32 	%r95, 32, %r24;
	shl.b32 	%r96, %r94, %r95;
	add.s32 	%r135, %r96, %r135;
$L__BB0_12:
	and.b32  	%r97, %r135, %r4;
	add.s32 	%r98, %r97, %r2;
	st.global.u32 	[%rd8+512], %r98;
	add.s64 	%rd17, %rd4, %rd15;
	shr.s64 	%rd90, %rd17, 63;
	shr.u64 	%rd91, %rd90, 59;
	add.s64 	%rd92, %rd17, %rd91;
	shr.s64 	%rd93, %rd92, 5;
	cvt.u32.u64 	%r99, %rd93;
	mov.b64 	%rd94, 32;
	cvt.u32.u64 	%r100, %rd94;
	mul.lo.s32 	%r101, %r99, %r100;
	cvt.u32.u64 	%r102, %rd17;
	sub.s32 	%r28, %r102, %r101;
	shl.b64 	%rd18, %rd93, 32;
	shr.s64 	%rd95, %rd18, 30;
	add.s64 	%rd96, %rd1, %rd95;
	ld.global.nc.u32 	%r103, [%rd96];
	shr.u32 	%r136, %r103, %r28;
	setp.ge.s32 	%p7, %r3, %r28;
	@%p7 bra 	$L__BB0_14;
	add.s64 	%rd97, %rd18, 4294967296;
	shr.s64 	%rd98, %rd97, 30;
	add.s64 	%rd99, %rd1, %rd98;
	ld.global.nc.u32 	%r104, [%rd99];
	sub.s32 	%r105, 32, %r28;
	shl.b32 	%r106, %r104, %r105;
	add.s32 	%r136, %r106, %r136;
$L__BB0_14:
	and.b32  	%r107, %r136, %r4;
	add.s32 	%r108, %r107, %r2;
	st.global.u32 	[%rd8+640], %r108;
	add.s64 	%rd19, %rd4, %rd17;
	shr.s64 	%rd100, %rd19, 63;
	shr.u64 	%rd101, %rd100, 59;
	add.s64 	%rd102, %rd19, %rd101;
	shr.s64 	%rd103, %rd102, 5;
	cvt.u32.u64 	%r109, %rd103;
	mov.b64 	%rd104, 32;
	cvt.u32.u64 	%r110, %rd104;
	mul.lo.s32 	%r111, %r109, %r110;
	cvt.u32.u64 	%r112, %rd19;
	sub.s32 	%r32, %r112, %r111;
	shl.b64 	%rd20, %rd103, 32;
	shr.s64 	%rd105, %rd20, 30;
	add.s64 	%rd106, %rd1, %rd105;
	ld.global.nc.u32 	%r113, [%rd106];
	shr.u32 	%r137, %r113, %r32;
	setp.ge.s32 	%p8, %r3, %r32;
	@%p8 bra 	$L__BB0_16;
	add.s64 	%rd107, %rd20, 4294967296;
	shr.s64 	%rd108, %rd107, 30;
	add.s64 	%rd109, %rd1, %rd108;
	ld.global.nc.u32 	%r114, [%rd109];
	sub.s32 	%r115, 32, %r32;
	shl.b32 	%r116, %r114, %r115;
	add.s32 	%r137, %r116, %r137;
$L__BB0_16:
	and.b32  	%r117, %r137, %r4;
	add.s32 	%r118, %r117, %r2;
	st.global.u32 	[%rd8+768], %r118;
	add.s64 	%rd110, %rd4, %rd19;
	shr.s64 	%rd111, %rd110, 63;
	shr.u64 	%rd112, %rd111, 59;
	add.s64 	%rd113, %rd110, %rd112;
	shr.s64 	%rd114, %rd113, 5;
	cvt.u32.u64 	%r119, %rd114;
	mov.b64 	%rd115, 32;
	cvt.u32.u64 	%r120, %rd115;
	mul.lo.s32 	%r121, %r119, %r120;
	cvt.u32.u64 	%r122, %rd110;
	sub.s32 	%r36, %r122, %r121;
	shl.b64 	%rd21, %rd114, 32;
	shr.s64 	%rd116, %rd21, 30;
	add.s64 	%rd117, %rd1, %rd116;
	ld.global.nc.u32 	%r123, [%rd117];
	shr.u32 	%r138, %r123, %r36;
	setp.ge.s32 	%p9, %r3, %r36;
	@%p9 bra 	$L__BB0_18;
	add.s64 	%rd118, %rd21, 4294967296;
	shr.s64 	%rd119, %rd118, 30;
	add.s64 	%rd120, %rd1, %rd119;
	ld.global.nc.u32 	%r124, [%rd120];
	sub.s32 	%r125, 32, %r36;
	shl.b32 	%r126, %r124, %r125;
	add.s32 	%r138, %r126, %r138;
$L__BB0_18:
	and.b32  	%r127, %r138, %r4;
	add.s32 	%r128, %r127, %r2;
	st.global.u32 	[%rd8+896], %r128;
	add.s32 	%r130, %r130, 1;
	add.s32 	%r129, %r129, 256;
	add.s64 	%rd121, %rd121, %rd3;
	setp.ne.s32 	%p10, %r130, 4;
	@%p10 bra 	$L__BB0_2;
$L__BB0_19:
	ret;

}
	// .globl	_Z21fls_decompress_kernelPKjS0_PKhPKlPjii
.visible .entry _Z21fls_decompress_kernelPKjS0_PKhPKlPjii(
	.param .u64 .ptr .align 1 _Z21fls_decompress_kernelPKjS0_PKhPKlPjii_param_0,
	.param .u64 .ptr .align 1 _Z21fls_decompress_kernelPKjS0_PKhPKlPjii_param_1,
	.param .u64 .ptr .align 1 _Z21fls_decompress_kernelPKjS0_PKhPKlPjii_param_2,
	.param .u64 .ptr .align 1 _Z21fls_decompress_kernelPKjS0_PKhPKlPjii_param_3,
	.param .u64 .ptr .align 1 _Z21fls_decompress_kernelPKjS0_PKhPKlPjii_param_4,
	.param .u32 _Z21fls_decompress_kernelPKjS0_PKhPKlPjii_param_5,
	.param .u32 _Z21fls_decompress_kernelPKjS0_PKhPKlPjii_param_6
)
{
	.reg .pred 	%p<5>;
	.reg .b16 	%rs<3>;
	.reg .b32 	%r<33>;
	.reg .b64 	%rd<36>;

	ld.param.u64 	%rd6, [_Z21fls_decompress_kernelPKjS0_PKhPKlPjii_param_0];
	ld.param.u64 	%rd7, [_Z21fls_decompress_kernelPKjS0_PKhPKlPjii_param_1];
	ld.param.u64 	%rd8, [_Z21fls_decompress_kernelPKjS0_PKhPKlPjii_param_2];
	ld.param.u64 	%rd9, [_Z21fls_decompress_kernelPKjS0_PKhPKlPjii_param_3];
	ld.param.u64 	%rd10, [_Z21fls_decompress_kernelPKjS0_PKhPKlPjii_param_4];
	ld.param.u32 	%r15, [_Z21fls_decompress_kernelPKjS0_PKhPKlPjii_param_5];
	ld.param.u32 	%r14, [_Z21fls_decompress_kernelPKjS0_PKhPKlPjii_param_6];
	mov.u32 	%r1, %ctaid.x;
	setp.ge.s32 	%p1, %r1, %r15;
	@%p1 bra 	$L__BB1_6;
	cvta.to.global.u64 	%rd11, %rd7;
	cvta.to.global.u64 	%rd12, %rd8;
	cvta.to.global.u64 	%rd13, %rd9;
	cvta.to.global.u64 	%rd14, %rd6;
	mov.u32 	%r31, %tid.x;
	cvt.u64.u32 	%rd15, %r1;
	mul.wide.u32 	%rd16, %r1, 4;
	add.s64 	%rd17, %rd11, %rd16;
	ld.global.nc.u32 	%r3, [%rd17];
	add.s64 	%rd1, %rd12, %rd15;
	mul.wide.u32 	%rd18, %r1, 8;
	add.s64 	%rd19, %rd13, %rd18;
	ld.global.nc.u64 	%rd20, [%rd19];
	shl.b64 	%rd21, %rd20, 2;
	add.s64 	%rd2, %rd14, %rd21;
	setp.ge.s32 	%p2, %r31, %r14;
	@%p2 bra 	$L__BB1_6;
	ld.global.nc.u8 	%rs1, [%rd1];
	cvt.u16.u8 	%rs2, %rs1;
	cvt.u64.u16 	%rd22, %rs2;
	and.b64  	%rd3, %rd22, 255;
	cvt.u32.u16 	%r16, %rs2;
	and.b32  	%r17, %r16, 255;
	sub.s32 	%r4, 32, %r17;
	mov.b32 	%r18, -1;
	shl.b32 	%r19, %r18, %r17;
	not.b32 	%r5, %r19;
	mul.lo.s32 	%r6, %r14, %r1;
	mov.u32 	%r7, %ntid.x;
	cvta.to.global.u64 	%rd4, %rd10;
$L__BB1_3:
	cvt.s64.s32 	%rd23, %r31;
	mul.lo.s64 	%rd24, %rd23, %rd3;
	shr.u64 	%rd25, %rd24, 59;
	add.s64 	%rd26, %rd24, %rd25;
	shr.s64 	%rd27, %rd26, 5;
	cvt.u32.u64 	%r20, %rd27;
	mov.b64 	%rd28, 32;
	cvt.u32.u64 	%r21, %rd28;
	mul.lo.s32 	%r22, %r20, %r21;
	cvt.u32.u64 	%r23, %rd24;
	sub.s32 	%r9, %r23, %r22;
	shl.b64 	%rd5, %rd27, 32;
	shr.s64 	%rd29, %rd5, 30;
	add.s64 	%rd30, %rd2, %rd29;
	ld.global.nc.u32 	%r24, [%rd30];
	shr.u32 	%r32, %r24, %r9;
	setp.ge.s32 	%p3, %r4, %r9;
	@%p3 bra 	$L__BB1_5;
	add.s64 	%rd31, %rd5, 4294967296;
	shr.s64 	%rd32, %rd31, 30;
	add.s64 	%rd33, %rd2, %rd32;
	ld.global.nc.u32 	%r25, [%rd33];
	sub.s32 	%r26, 32, %r9;
	shl.b32 	%r27, %r25, %r26;
	add.s32 	%r32, %r27, %r32;
$L__BB1_5:
	and.b32  	%r28, %r32, %r5;
	add.s32 	%r29, %r28, %r3;
	add.s32 	%r30, %r31, %r6;
	mul.wide.s32 	%rd34, %r30, 4;
	add.s64 	%rd35, %rd4, %rd34;
	st.global.u32 	[%rd35], %r29;
	add.s32 	%r31, %r31, %r7;
	setp.lt.s32 	%p4, %r31, %r14;
	@%p4 bra 	$L__BB1_3;
$L__BB1_6:
	ret;

}


// ===== COMPILED SASS (sm_100) =====

	.target	sm_100

	.elftype	@"ET_EXEC"


//--------------------- .note.nv.tkinfo           --------------------------
	.section	.note.nv.tkinfo,"",@"SHT_NOTE"
	.sectionflags	@"SHF_NOTE_NV_TKINFO"
	.tkinfo
        /*0018*/ 	.word	0x00000002
        /*0030*/ 	.string	""
        /*0030*/ 	.string	"ptxas"
        /*0030*/ 	.string	"Cuda compilation tools, release 13.0, V13.0.88"
        /*0030*/ 	.string	"Build cuda_13.0.r13.0/compiler.36424714_0"
        /*0030*/ 	.string	"-arch sm_100 -m 64 "



//--------------------- .note.nv.cuinfo           --------------------------
	.section	.note.nv.cuinfo,"",@"SHT_NOTE"
	.sectionflags	@"SHF_NOTE_NV_CUINFO"
        /*0018*/ 	.short	0x0002
        /*001a*/ 	.short	0x0064
        /*001c*/ 	.short	0x0082
	.zero		2


//--------------------- .nv.info                  --------------------------
	.section	.nv.info,"",@"SHT_CUDA_INFO"
	.align	4


	//----- nvinfo : EIATTR_REGCOUNT
	.align		4
        /*0000*/ 	.byte	0x04, 0x2f
        /*0002*/ 	.short	(.L_1 - .L_0)
	.align		4
.L_0:
        /*0004*/ 	.word	index@(_Z20l3_decompress_kernelPKjS0_PKhPKlPji)
        /*0008*/ 	.word	0x00000020


	//----- nvinfo : EIATTR_FRAME_SIZE
	.align		4
.L_1:
        /*000c*/ 	.byte	0x04, 0x11
        /*000e*/ 	.short	(.L_3 - .L_2)
	.align		4
.L_2:
        /*0010*/ 	.word	index@(_Z20l3_decompress_kernelPKjS0_PKhPKlPji)
        /*0014*/ 	.word	0x00000000


	//----- nvinfo : EIATTR_REGCOUNT
	.align		4
.L_3:
        /*0018*/ 	.byte	0x04, 0x2f
        /*001a*/ 	.short	(.L_5 - .L_4)
	.align		4
.L_4:
        /*001c*/ 	.word	index@(_Z21fls_decompress_kernelPKjS0_PKhPKlPjii)
        /*0020*/ 	.word	0x00000014


	//----- nvinfo : EIATTR_FRAME_SIZE
	.align		4
.L_5:
        /*0024*/ 	.byte	0x04, 0x11
        /*0026*/ 	.short	(.L_7 - .L_6)
	.align		4
.L_6:
        /*0028*/ 	.word	index@(_Z21fls_decompress_kernelPKjS0_PKhPKlPjii)
        /*002c*/ 	.word	0x00000000


	//----- nvinfo : EIATTR_MIN_STACK_SIZE
	.align		4
.L_7:
        /*0030*/ 	.byte	0x04, 0x12
        /*0032*/ 	.short	(.L_9 - .L_8)
	.align		4
.L_8:
        /*0034*/ 	.word	index@(_Z21fls_decompress_kernelPKjS0_PKhPKlPjii)
        /*0038*/ 	.word	0x00000000


	//----- nvinfo : EIATTR_MIN_STACK_SIZE
	.align		4
.L_9:
        /*003c*/ 	.byte	0x04, 0x12
        /*003e*/ 	.short	(.L_11 - .L_10)
	.align		4
.L_10:
        /*0040*/ 	.word	index@(_Z20l3_decompress_kernelPKjS0_PKhPKlPji)
        /*0044*/ 	.word	0x00000000
.L_11:


//--------------------- .nv.compat                --------------------------
	.section	.nv.compat,"",@"SHT_CUDA_COMPAT_INFO"
	.align	4
        /*0000*/ 	.byte	0x02, 0x09, 0x00, 0x00, 0x02, 0x02, 0x01, 0x00, 0x02, 0x05, 0x05, 0x00, 0x03, 0x07, 0x01, 0x01
        /*0010*/ 	.byte	0x02, 0x03, 0x00, 0x00, 0x02, 0x06, 0x01, 0x00, 0x04, 0x0b, 0x08, 0x00, 0x09, 0x00, 0x00, 0x00
        /*0020*/ 	.byte	0x00, 0x00, 0x00, 0x00


//--------------------- .nv.info._Z21fls_decompress_kernelPKjS0_PKhPKlPjii --------------------------
	.section	.nv.info._Z21fls_decompress_kernelPKjS0_PKhPKlPjii,"",@"SHT_CUDA_INFO"
	.sectionflags	@""
	.align	4


	//----- nvinfo : EIATTR_CUDA_API_VERSION
	.align		4
        /*0000*/ 	.byte	0x04, 0x37
        /*0002*/ 	.short	(.L_13 - .L_12)
.L_12:
        /*0004*/ 	.word	0x00000082


	//----- nvinfo : EIATTR_KPARAM_INFO
	.align		4
.L_13:
        /*0008*/ 	.byte	0x04, 0x17
        /*000a*/ 	.short	(.L_15 - .L_14)
.L_14:
        /*000c*/ 	.word	0x00000000
        /*0010*/ 	.short	0x0006
        /*0012*/ 	.short	0x002c
        /*0014*/ 	.byte	0x00, 0xf0, 0x11, 0x00


	//----- nvinfo : EIATTR_KPARAM_INFO
	.align		4
.L_15:
        /*0018*/ 	.byte	0x04, 0x17
        /*001a*/ 	.short	(.L_17 - .L_16)
.L_16:
        /*001c*/ 	.word	0x00000000
        /*0020*/ 	.short	0x0005
        /*0022*/ 	.short	0x0028
        /*0024*/ 	.byte	0x00, 0xf0, 0x11, 0x00


	//----- nvinfo : EIATTR_KPARAM_INFO
	.align		4
.L_17:
        /*0028*/ 	.byte	0x04, 0x17
        /*002a*/ 	.short	(.L_19 - .L_18)
.L_18:
        /*002c*/ 	.word	0x00000000
        /*0030*/ 	.short	0x0004
        /*0032*/ 	.short	0x0020
        /*0034*/ 	.byte	0x00, 0xf5, 0x21, 0x00


	//----- nvinfo : EIATTR_KPARAM_INFO
	.align		4
.L_19:
        /*0038*/ 	.byte	0x04, 0x17
        /*003a*/ 	.short	(.L_21 - .L_20)
.L_20:
        /*003c*/ 	.word	0x00000000
        /*0040*/ 	.short	0x0003
        /*0042*/ 	.short	0x0018
        /*0044*/ 	.byte	0x00, 0xf5, 0x21, 0x00


	//----- nvinfo : EIATTR_KPARAM_INFO
	.align		4
.L_21:
        /*0048*/ 	.byte	0x04, 0x17
        /*004a*/ 	.short	(.L_23 - .L_22)
.L_22:
        /*004c*/ 	.word	0x00000000
        /*0050*/ 	.short	0x0002
        /*0052*/ 	.short	0x0010
        /*0054*/ 	.byte	0x00, 0xf5, 0x21, 0x00


	//----- nvinfo : EIATTR_KPARAM_INFO
	.align		4
.L_23:
        /*0058*/ 	.byte	0x04, 0x17
        /*005a*/ 	.short	(.L_25 - .L_24)
.L_24:
        /*005c*/ 	.word	0x00000000
        /*0060*/ 	.short	0x0001
        /*0062*/ 	.short	0x0008
        /*0064*/ 	.byte	0x00, 0xf5, 0x21, 0x00


	//----- nvinfo : EIATTR_KPARAM_INFO
	.align		4
.L_25:
        /*0068*/ 	.byte	0x04, 0x17
        /*006a*/ 	.short	(.L_27 - .L_26)
.L_26:
        /*006c*/ 	.word	0x00000000
        /*0070*/ 	.short	0x0000
        /*0072*/ 	.short	0x0000
        /*0074*/ 	.byte	0x00, 0xf5, 0x21, 0x00


	//----- nvinfo : EIATTR_SPARSE_MMA_MASK
	.align		4
.L_27:
        /*0078*/ 	.byte	0x03, 0x50
        /*007a*/ 	.short	0x0000


	//----- nvinfo : EIATTR_MAXREG_COUNT
	.align		4
        /*007c*/ 	.byte	0x03, 0x1b
        /*007e*/ 	.short	0x00ff


	//----- nvinfo : EIATTR_MERCURY_ISA_VERSION
	.align		4
        /*0080*/ 	.byte	0x03, 0x5f
        /*0082*/ 	.short	0x0101


	//----- nvinfo : EIATTR_VRC_CTA_INIT_COUNT
	.align		4
        /*0084*/ 	.byte	0x02, 0x4a
	.zero		1
	.zero		1


	//----- nvinfo : EIATTR_EXIT_INSTR_OFFSETS
	.align		4
        /*0088*/ 	.byte	0x04, 0x1c
        /*008a*/ 	.short	(.L_29 - .L_28)


	//   ....[0]....
.L_28:
        /*008c*/ 	.word	0x00000040


	//   ....[1]....
        /*0090*/ 	.word	0x000000f0


	//   ....[2]....
        /*0094*/ 	.word	0x000003d0


	//----- nvinfo : EIATTR_CRS_STACK_SIZE
	.align		4
.L_29:
        /*0098*/ 	.byte	0x04, 0x1e
        /*009a*/ 	.short	(.L_31 - .L_30)
.L_30:
        /*009c*/ 	.word	0x00000000


	//----- nvinfo : EIATTR_CBANK_PARAM_SIZE
	.align		4
.L_31:
        /*00a0*/ 	.byte	0x03, 0x19
        /*00a2*/ 	.short	0x0030


	//----- nvinfo : EIATTR_PARAM_CBANK
	.align		4
        /*00a4*/ 	.byte	0x04, 0x0a
        /*00a6*/ 	.short	(.L_33 - .L_32)
	.align		4
.L_32:
        /*00a8*/ 	.word	index@(.nv.constant0._Z21fls_decompress_kernelPKjS0_PKhPKlPjii)
        /*00ac*/ 	.short	0x0380
        /*00ae*/ 	.short	0x0030


	//----- nvinfo : EIATTR_SW_WAR
	.align		4
.L_33:
        /*00b0*/ 	.byte	0x04, 0x36
        /*00b2*/ 	.short	(.L_35 - .L_34)
.L_34:
        /*00b4*/ 	.word	0x00000008
.L_35:


//--------------------- .nv.info._Z20l3_decompress_kernelPKjS0_PKhPKlPji --------------------------
	.section	.nv.info._Z20l3_decompress_kernelPKjS0_PKhPKlPji,"",@"SHT_CUDA_INFO"
	.sectionflags	@""
	.align	4


	//----- nvinfo : EIATTR_CUDA_API_VERSION
	.align		4
        /*0000*/ 	.byte	0x04, 0x37
        /*0002*/ 	.short	(.L_37 - .L_36)
.L_36:
        /*0004*/ 	.word	0x00000082


	//----- nvinfo : EIATTR_KPARAM_INFO
	.align		4
.L_37:
        /*0008*/ 	.byte	0x04, 0x17
        /*000a*/ 	.short	(.L_39 - .L_38)
.L_38:
        /*000c*/ 	.word	0x00000000
        /*0010*/ 	.short	0x0005
        /*0012*/ 	.short	0x0028
        /*0014*/ 	.byte	0x00, 0xf0, 0x11, 0x00


	//----- nvinfo : EIATTR_KPARAM_INFO
	.align		4
.L_39:
        /*0018*/ 	.byte	0x04, 0x17
        /*001a*/ 	.short	(.L_41 - .L_40)
.L_40:
        /*001c*/ 	.word	0x00000000
        /*0020*/ 	.short	0x0004
        /*0022*/ 	.short	0x0020
        /*0024*/ 	.byte	0x00, 0xf5, 0x21, 0x00


	//----- nvinfo : EIATTR_KPARAM_INFO
	.align		4
.L_41:
        /*0028*/ 	.byte	0x04, 0x17
        /*002a*/ 	.short	(.L_43 - .L_42)
.L_42:
        /*002c*/ 	.word	0x00000000
        /*0030*/ 	.short	0x0003
        /*0032*/ 	.short	0x0018
        /*0034*/ 	.byte	0x00, 0xf5, 0x21, 0x00


	//----- nvinfo : EIATTR_KPARAM_INFO
	.align		4
.L_43:
        /*0038*/ 	.byte	0x04, 0x17
        /*003a*/ 	.short	(.L_45 - .L_44)
.L_44:
        /*003c*/ 	.word	0x00000000
        /*0040*/ 	.short	0x0002
        /*0042*/ 	.short	0x0010
        /*0044*/ 	.byte	0x00, 0xf5, 0x21, 0x00


	//----- nvinfo : EIATTR_KPARAM_INFO
	.align		4
.L_45:
        /*0048*/ 	.byte	0x04, 0x17
        /*004a*/ 	.short	(.L_47 - .L_46)
.L_46:
        /*004c*/ 	.word	0x00000000
        /*0050*/ 	.short	0x0001
        /*0052*/ 	.short	0x0008
        /*0054*/ 	.byte	0x00, 0xf5, 0x21, 0x00


	//----- nvinfo : EIATTR_KPARAM_INFO
	.align		4
.L_47:
        /*0058*/ 	.byte	0x04, 0x17
        /*005a*/ 	.short	(.L_49 - .L_48)
.L_48:
        /*005c*/ 	.word	0x00000000
        /*0060*/ 	.short	0x0000
        /*0062*/ 	.short	0x0000
        /*0064*/ 	.byte	0x00, 0xf5, 0x21, 0x00


	//----- nvinfo : EIATTR_SPARSE_MMA_MASK
	.align		4
.L_49:
        /*0068*/ 	.byte	0x03, 0x50
        /*006a*/ 	.short	0x0000


	//----- nvinfo : EIATTR_MAXREG_COUNT
	.align		4
        /*006c*/ 	.byte	0x03, 0x1b
        /*006e*/ 	.short	0x00ff


	//----- nvinfo : EIATTR_MERCURY_ISA_VERSION
	.align		4
        /*0070*/ 	.byte	0x03, 0x5f
        /*0072*/ 	.short	0x0101


	//----- nvinfo : EIATTR_VRC_CTA_INIT_COUNT
	.align		4
        /*0074*/ 	.byte	0x02, 0x4a
	.zero		1
	.zero		1


	//----- nvinfo : EIATTR_EXIT_INSTR_OFFSETS
	.align		4
        /*0078*/ 	.byte	0x04, 0x1c
        /*007a*/ 	.short	(.L_51 - .L_50)


	//   ....[0]....
.L_50:
        /*007c*/ 	.word	0x00000040


	//   ....[1]....
        /*0080*/ 	.word	0x00000df0


	//----- nvinfo : EIATTR_CBANK_PARAM_SIZE
	.align		4
.L_51:
        /*0084*/ 	.byte	0x03, 0x19
        /*0086*/ 	.short	0x002c


	//----- nvinfo : EIATTR_PARAM_CBANK
	.align		4
        /*0088*/ 	.byte	0x04, 0x0a
        /*008a*/ 	.short	(.L_53 - .L_52)
	.align		4
.L_52:
        /*008c*/ 	.word	index@(.nv.constant0._Z20l3_decompress_kernelPKjS0_PKhPKlPji)
        /*0090*/ 	.short	0x0380
        /*0092*/ 	.short	0x002c


	//----- nvinfo : EIATTR_SW_WAR
	.align		4
.L_53:
        /*0094*/ 	.byte	0x04, 0x36
        /*0096*/ 	.short	(.L_55 - .L_54)
.L_54:
        /*0098*/ 	.word	0x00000008
.L_55:


//--------------------- .nv.callgraph             --------------------------
	.section	.nv.callgraph,"",@"SHT_CUDA_CALLGRAPH"
	.align	4
	.sectionentsize	8
	.align		4
        /*0000*/ 	.word	0x00000000
	.align		4
        /*0004*/ 	.word	0xffffffff
	.align		4
        /*0008*/ 	.word	0x00000000
	.align		4
        /*000c*/ 	.word	0xfffffffe
	.align		4
        /*0010*/ 	.word	0x00000000
	.align		4
        /*0014*/ 	.word	0xfffffffd
	.align		4
        /*0018*/ 	.word	0x00000000
	.align		4
        /*001c*/ 	.word	0xfffffffc


//--------------------- .text._Z21fls_decompress_kernelPKjS0_PKhPKlPjii --------------------------
	.section	.text._Z21fls_decompress_kernelPKjS0_PKhPKlPjii,"ax",@progbits
	.align	128
        .global         _Z21fls_decompress_kernelPKjS0_PKhPKlPjii
        .type           _Z21fls_decompress_kernelPKjS0_PKhPKlPjii,@function
        .size           _Z21fls_decompress_kernelPKjS0_PKhPKlPjii,(.L_x_4 - _Z21fls_decompress_kernelPKjS0_PKhPKlPjii)
        .other          _Z21fls_decompress_kernelPKjS0_PKhPKlPjii,@"STO_CUDA_ENTRY STV_DEFAULT"
_Z21fls_decompress_kernelPKjS0_PKhPKlPjii:
.text._Z21fls_decompress_kernelPKjS0_PKhPKlPjii:
[----:B------:R-:W-:Y:S01]  /*0000*/  LDC R1, c[0x0][0x37c] ;  /* 0x0000df00ff017b82 */ /* 0x000fe20000000800 */
[----:B------:R-:W0:Y:S01]  /*0010*/  S2R R0, SR_CTAID.X ;  /* 0x0000000000007919 */ /* 0x000e220000002500 */
[----:B------:R-:W0:Y:S02]  /*0020*/  LDCU UR4, c[0x0][0x3a8] ;  /* 0x00007500ff0477ac */ /* 0x000e240008000800 */
[----:B0-----:R-:W-:-:S13]  /*0030*/  ISETP.GE.AND P0, PT, R0, UR4, PT ;  /* 0x0000000400007c0c */ /* 0x001fda000bf06270 */
[----:B------:R-:W-:Y:S05]  /*0040*/  @P0 EXIT ;  /* 0x000000000000094d */ /* 0x000fea0003800000 */
[----:B------:R-:W0:Y:S01]  /*0050*/  LDC.64 R2, c[0x0][0x398] ;  /* 0x0000e600ff027b82 */ /* 0x000e220000000a00 */
[----:B------:R-:W1:Y:S01]  /*0060*/  LDCU.64 UR4, c[0x0][0x358] ;  /* 0x00006b00ff0477ac */ /* 0x000e620008000a00 */
[----:B------:R-:W2:Y:S01]  /*0070*/  S2R R9, SR_TID.X ;  /* 0x0000000000097919 */ /* 0x000ea20000002100 */
[----:B------:R-:W2:Y:S01]  /*0080*/  LDCU UR8, c[0x0][0x3ac] ;  /* 0x00007580ff0877ac */ /* 0x000ea20008000800 */
[----:B------:R-:W3:Y:S01]  /*0090*/  LDCU.64 UR6, c[0x0][0x390] ;  /* 0x00007200ff0677ac */ /* 0x000ee20008000a00 */
[C---:B0-----:R-:W-:Y:S01]  /*00a0*/  IMAD.WIDE.U32 R2, R0.reuse, 0x8, R2 ;  /* 0x0000000800027825 */ /* 0x041fe200078e0002 */
[----:B---3--:R-:W-:-:S04]  /*00b0*/  IADD3 R12, P1, PT, R0, UR6, RZ ;  /* 0x00000006000c7c10 */ /* 0x008fc8000ff3e0ff */
[----:B-1----:R0:W5:Y:S01]  /*00c0*/  LDG.E.64.CONSTANT R6, desc[UR4][R2.64] ;  /* 0x0000000402067981 */ /* 0x002162000c1e9b00 */
[----:B------:R-:W-:Y:S01]  /*00d0*/  IMAD.X R13, RZ, RZ, UR7, P1 ;  /* 0x00000007ff0d7e24 */ /* 0x000fe200088e06ff */
[----:B--2---:R-:W-:-:S13]  /*00e0*/  ISETP.GE.AND P0, PT, R9, UR8, PT ;  /* 0x0000000809007c0c */ /* 0x004fda000bf06270 */
[----:B0-----:R-:W-:Y:S05]  /*00f0*/  @P0 EXIT ;  /* 0x000000000000094d */ /* 0x001fea0003800000 */
[----:B------:R-:W2:Y:S01]  /*0100*/  LDG.E.U8.CONSTANT R12, desc[UR4][R12.64] ;  /* 0x000000040c0c7981 */ /* 0x000ea2000c1e9100 */
[----:B------:R-:W0:Y:S08]  /*0110*/  LDC.64 R10, c[0x0][0x388] ;  /* 0x0000e200ff0a7b82 */ /* 0x000e300000000a00 */
[----:B------:R-:W1:Y:S08]  /*0120*/  LDC.64 R14, c[0x0][0x380] ;  /* 0x0000e000ff0e7b82 */ /* 0x000e700000000a00 */
[----:B------:R-:W3:Y:S01]  /*0130*/  LDC.64 R2, c[0x0][0x3a0] ;  /* 0x0000e800ff027b82 */ /* 0x000ee20000000a00 */
[----:B------:R-:W-:Y:S01]  /*0140*/  IMAD.MOV.U32 R17, RZ, RZ, -0x1 ;  /* 0xffffffffff117424 */ /* 0x000fe200078e00ff */
[----:B------:R-:W4:Y:S01]  /*0150*/  LDCU UR6, c[0x0][0x360] ;  /* 0x00006c00ff0677ac */ /* 0x000f220008000800 */
[----:B------:R-:W0:Y:S02]  /*0160*/  LDCU UR7, c[0x0][0x3ac] ;  /* 0x00007580ff0777ac */ /* 0x000e240008000800 */
[----:B0-----:R-:W-:-:S05]  /*0170*/  IMAD.WIDE.U32 R10, R0, 0x4, R10 ;  /* 0x00000004000a7825 */ /* 0x001fca00078e000a */
[----:B------:R0:W5:Y:S02]  /*0180*/  LDG.E.CONSTANT R4, desc[UR4][R10.64] ;  /* 0x000000040a047981 */ /* 0x000164000c1e9900 */
[----:B-1---5:R-:W-:-:S04]  /*0190*/  LEA R5, P0, R6, R14, 0x2 ;  /* 0x0000000e06057211 */ /* 0x022fc800078010ff */
[----:B------:R-:W-:Y:S02]  /*01a0*/  LEA.HI.X R6, R6, R15, R7, 0x2, P0 ;  /* 0x0000000f06067211 */ /* 0x000fe400000f1407 */
[----:B--2---:R-:W-:Y:S02]  /*01b0*/  SHF.L.U32 R7, R17, R12, RZ ;  /* 0x0000000c11077219 */ /* 0x004fe400000006ff */
[C---:B------:R-:W-:Y:S02]  /*01c0*/  LOP3.LUT R8, R12.reuse, 0xff, RZ, 0xc0, !PT ;  /* 0x000000ff0c087812 */ /* 0x040fe400078ec0ff */
[----:B0--34-:R-:W-:-:S07]  /*01d0*/  IADD3 R10, PT, PT, -R12, 0x20, RZ ;  /* 0x000000200c0a7810 */ /* 0x019fce0007ffe1ff */
.L_x_0:
[----:B------:R-:W-:Y:S01]  /*01e0*/  SHF.R.S32.HI R11, RZ, 0x1f, R9 ;  /* 0x0000001fff0b7819 */ /* 0x000fe20000011409 */
[----:B------:R-:W-:-:S04]  /*01f0*/  IMAD.WIDE.U32 R12, R9, R8, RZ ;  /* 0x00000008090c7225 */ /* 0x000fc800078e00ff */
[----:B------:R-:W-:-:S04]  /*0200*/  IMAD R11, R11, R8, RZ ;  /* 0x000000080b0b7224 */ /* 0x000fc800078e02ff */
[----:B------:R-:W-:-:S05]  /*0210*/  IMAD.IADD R13, R13, 0x1, R11 ;  /* 0x000000010d0d7824 */ /* 0x000fca00078e020b */
[----:B------:R-:W-:-:S05]  /*0220*/  LEA.HI R11, P0, R13, R12, RZ, 0x5 ;  /* 0x0000000c0d0b7211 */ /* 0x000fca00078128ff */
[----:B------:R-:W-:-:S05]  /*0230*/  IMAD.X R14, RZ, RZ, R13, P0 ;  /* 0x000000ffff0e7224 */ /* 0x000fca00000e060d */
[----:B------:R-:W-:-:S05]  /*0240*/  SHF.R.S64 R13, R11, 0x5, R14 ;  /* 0x000000050b0d7819 */ /* 0x000fca000000100e */
[----:B------:R-:W-:Y:S01]  /*0250*/  IMAD R17, R13, -0x20, R12 ;  /* 0xffffffe00d117824 */ /* 0x000fe200078e020c */
[----:B------:R-:W-:-:S04]  /*0260*/  SHF.R.S64 R12, RZ, 0x1e, R13 ;  /* 0x0000001eff0c7819 */ /* 0x000fc8000000100d */
[----:B------:R-:W-:-:S13]  /*0270*/  ISETP.GE.AND P0, PT, R10, R17, PT ;  /* 0x000000110a00720c */ /* 0x000fda0003f06270 */
[----:B------:R-:W-:-:S04]  /*0280*/  @!P0 IADD3 R14, P1, PT, RZ, RZ, RZ ;  /* 0x000000ffff0e8210 */ /* 0x000fc80007f3e0ff */
[C---:B------:R-:W-:Y:S02]  /*0290*/  @!P0 IADD3.X R11, PT, PT, R13.reuse, 0x1, RZ, P1, !PT ;  /* 0x000000010d0b8810 */ /* 0x040fe40000ffe4ff */
[-C--:B------:R-:W-:Y:S02]  /*02a0*/  IADD3 R12, P1, PT, R12, R5.reuse, RZ ;  /* 0x000000050c0c7210 */ /* 0x080fe40007f3e0ff */
[----:B------:R-:W-:Y:S02]  /*02b0*/  @!P0 SHF.R.S64 R14, R14, 0x1e, R11 ;  /* 0x0000001e0e0e8819 */ /* 0x000fe4000000100b */
[----:B------:R-:W-:Y:S02]  /*02c0*/  LEA.HI.X.SX32 R13, R13, R6, 0x2, P1 ;  /* 0x000000060d0d7211 */ /* 0x000fe400008f16ff */
[----:B------:R-:W-:-:S03]  /*02d0*/  @!P0 IADD3 R14, P2, PT, R14, R5, RZ ;  /* 0x000000050e0e8210 */ /* 0x000fc60007f5e0ff */
[----:B------:R-:W2:Y:S01]  /*02e0*/  LDG.E.CONSTANT R12, desc[UR4][R12.64] ;  /* 0x000000040c0c7981 */ /* 0x000ea2000c1e9900 */
[----:B------:R-:W-:-:S05]  /*02f0*/  @!P0 LEA.HI.X.SX32 R15, R11, R6, 0x2, P2 ;  /* 0x000000060b0f8211 */ /* 0x000fca00010f16ff */
[----:B------:R-:W3:Y:S01]  /*0300*/  @!P0 LDG.E.CONSTANT R14, desc[UR4][R14.64] ;  /* 0x000000040e0e8981 */ /* 0x000ee2000c1e9900 */
[----:B------:R-:W-:Y:S02]  /*0310*/  @!P0 IADD3 R11, PT, PT, -R17, 0x20, RZ ;  /* 0x00000020110b8810 */ /* 0x000fe40007ffe1ff */
[----:B--2---:R-:W-:Y:S02]  /*0320*/  SHF.R.U32.HI R16, RZ, R17, R12 ;  /* 0x00000011ff107219 */ /* 0x004fe4000001160c */
[----:B---3--:R-:W-:-:S05]  /*0330*/  @!P0 SHF.L.U32 R11, R14, R11, RZ ;  /* 0x0000000b0e0b8219 */ /* 0x008fca00000006ff */
[----:B------:R-:W-:Y:S02]  /*0340*/  @!P0 IMAD.IADD R16, R16, 0x1, R11 ;  /* 0x0000000110108824 */ /* 0x000fe400078e020b */
[----:B------:R-:W-:-:S03]  /*0350*/  IMAD R17, R0, UR7, R9 ;  /* 0x0000000700117c24 */ /* 0x000fc6000f8e0209 */
[----:B------:R-:W-:Y:S01]  /*0360*/  LOP3.LUT R11, R16, R7, RZ, 0x30, !PT ;  /* 0x00000007100b7212 */ /* 0x000fe200078e30ff */
[----:B------:R-:W-:-:S04]  /*0370*/  IMAD.WIDE R16, R17, 0x4, R2 ;  /* 0x0000000411107825 */ /* 0x000fc800078e0202 */
[----:B------:R-:W-:Y:S02]  /*0380*/  IMAD.IADD R11, R4, 0x1, R11 ;  /* 0x00000001040b7824 */ /* 0x000fe400078e020b */
[----:B------:R-:W-:-:S03]  /*0390*/  VIADD R9, R9, UR6 ;  /* 0x0000000609097c36 */ /* 0x000fc60008000000 */
[----:B------:R0:W-:Y:S02]  /*03a0*/  STG.E desc[UR4][R16.64], R11 ;  /* 0x0000000b10007986 */ /* 0x0001e4000c101904 */
[----:B------:R-:W-:-:S13]  /*03b0*/  ISETP.GE.AND P0, PT, R9, UR7, PT ;  /* 0x0000000709007c0c */ /* 0x000fda000bf06270 */
[----:B0-----:R-:W-:Y:S05]  /*03c0*/  @!P0 BRA `(.L_x_0) ;  /* 0xfffffffc00848947 */ /* 0x001fea000383ffff */
[----:B------:R-:W-:Y:S05]  /*03d0*/  EXIT ;  /* 0x000000000000794d */ /* 0x000fea0003800000 */
.L_x_1:
[----:B------:R-:W-:-:S00]  /*03e0*/  BRA `(.L_x_1) ;  /* 0xfffffffc00fc7947 */ /* 0x000fc0000383ffff */
[----:B------:R-:W-:-:S00]  /*03f0*/  NOP ;  /* 0x0000000000007918 */ /* 0x000fc00000000000 */
        /* <DEDUP_REMOVED lines=8> */
.L_x_4:


//--------------------- .text._Z20l3_decompress_kernelPKjS0_PKhPKlPji --------------------------
	.section	.text._Z20l3_decompress_kernelPKjS0_PKhPKlPji,"ax",@progbits
	.align	128
        .global         _Z20l3_decompress_kernelPKjS0_PKhPKlPji
        .type           _Z20l3_decompress_kernelPKjS0_PKhPKlPji,@function
        .size           _Z20l3_decompress_kernelPKjS0_PKhPKlPji,(.L_x_5 - _Z20l3_decompress_kernelPKjS0_PKhPKlPji)
        .other          _Z20l3_decompress_kernelPKjS0_PKhPKlPji,@"STO_CUDA_ENTRY STV_DEFAULT"
_Z20l3_decompress_kernelPKjS0_PKhPKlPji:
.text._Z20l3_decompress_kernelPKjS0_PKhPKlPji:
[----:B------:R-:W-:Y:S01]  /*0000*/  LDC R1, c[0x0][0x37c] ;  /* 0x0000df00ff017b82 */ /* 0x000fe20000000800 */
[----:B------:R-:W0:Y:S01]  /*0010*/  S2R R5, SR_CTAID.X ;  /* 0x0000000000057919 */ /* 0x000e220000002500 */
[----:B------:R-:W0:Y:S02]  /*0020*/  LDCU UR4, c[0x0][0x3a8] ;  /* 0x00007500ff0477ac */ /* 0x000e240008000800 */
[----:B0-----:R-:W-:-:S13]  /*0030*/  ISETP.GE.AND P0, PT, R5, UR4, PT ;  /* 0x0000000405007c0c */ /* 0x001fda000bf06270 */
[----:B------:R-:W-:Y:S05]  /*0040*/  @P0 EXIT ;  /* 0x000000000000094d */ /* 0x000fea0003800000 */
[----:B------:R-:W0:Y:S01]  /*0050*/  LDC.64 R8, c[0x0][0x398] ;  /* 0x0000e600ff087b82 */ /* 0x000e220000000a00 */
[----:B------:R-:W1:Y:S01]  /*0060*/  LDCU.64 UR4, c[0x0][0x390] ;  /* 0x00007200ff0477ac */ /* 0x000e620008000a00 */
[----:B------:R-:W2:Y:S06]  /*0070*/  LDCU.64 UR6, c[0x0][0x358] ;  /* 0x00006b00ff0677ac */ /* 0x000eac0008000a00 */
[----:B------:R-:W3:Y:S01]  /*0080*/  LDC.64 R6, c[0x0][0x388] ;  /* 0x0000e200ff067b82 */ /* 0x000ee20000000a00 */
[----:B------:R-:W4:Y:S01]  /*0090*/  S2R R13, SR_TID.X ;  /* 0x00000000000d7919 */ /* 0x000f220000002100 */
[----:B------:R-:W0:Y:S06]  /*00a0*/  LDCU.64 UR8, c[0x0][0x380] ;  /* 0x00007000ff0877ac */ /* 0x000e2c0008000a00 */
[----:B------:R-:W4:Y:S01]  /*00b0*/  LDC.64 R10, c[0x0][0x3a0] ;  /* 0x0000e800ff0a7b82 */ /* 0x000f220000000a00 */
[C---:B-1----:R-:W-:Y:S01]  /*00c0*/  IADD3 R14, P0, PT, R5.reuse, UR4, RZ ;  /* 0x00000004050e7c10 */ /* 0x042fe2000ff1e0ff */
[----:B0-----:R-:W-:-:S04]  /*00d0*/  IMAD.WIDE.U32 R8, R5, 0x8, R8 ;  /* 0x0000000805087825 */ /* 0x001fc800078e0008 */
[----:B------:R-:W-:Y:S02]  /*00e0*/  IMAD.X R15, RZ, RZ, UR5, P0 ;  /* 0x00000005ff0f7e24 */ /* 0x000fe400080e06ff */
[----:B--2---:R-:W2:Y:S01]  /*00f0*/  LDG.E.64.CONSTANT R8, desc[UR6][R8.64] ;  /* 0x0000000608087981 */ /* 0x004ea2000c1e9b00 */
[----:B---3--:R-:W-:-:S03]  /*0100*/  IMAD.WIDE.U32 R6, R5, 0x4, R6 ;  /* 0x0000000405067825 */ /* 0x008fc600078e0006 */
[----:B------:R-:W3:Y:S04]  /*0110*/  LDG.E.U8.CONSTANT R0, desc[UR6][R14.64] ;  /* 0x000000060e007981 */ /* 0x000ee8000c1e9100 */
[----:B------:R0:W5:Y:S01]  /*0120*/  LDG.E.CONSTANT R2, desc[UR6][R6.64] ;  /* 0x0000000606027981 */ /* 0x000162000c1e9900 */
[----:B------:R-:W-:Y:S01]  /*0130*/  IMAD.SHL.U32 R5, R5, 0x400, RZ ;  /* 0x0000040005057824 */ /* 0x000fe200078e00ff */
[----:B------:R-:W-:Y:S01]  /*0140*/  UMOV UR4, URZ ;  /* 0x000000ff00047c82 */ /* 0x000fe20008000000 */
[----:B------:R-:W-:-:S03]  /*0150*/  IMAD.MOV.U32 R3, RZ, RZ, -0x1 ;  /* 0xffffffffff037424 */ /* 0x000fc600078e00ff */
[----:B----4-:R-:W-:Y:S02]  /*0160*/  LOP3.LUT R5, R13, R5, RZ, 0xfc, !PT ;  /* 0x000000050d057212 */ /* 0x010fe400078efcff */
[----:B---3--:R-:W-:Y:S01]  /*0170*/  SHF.L.U32 R4, R3, R0, RZ ;  /* 0x0000000003047219 */ /* 0x008fe200000006ff */
[C---:B--2---:R-:W-:Y:S01]  /*0180*/  IMAD.WIDE.U32 R12, R0.reuse, R13, R8 ;  /* 0x0000000d000c7225 */ /* 0x044fe200078e0008 */
[----:B0-----:R-:W-:-:S07]  /*0190*/  IADD3 R3, PT, PT, -R0, 0x20, RZ ;  /* 0x0000002000037810 */ /* 0x001fce0007ffe1ff */
.L_x_2:
[----:B-1----:R-:W-:-:S04]  /*01a0*/  SHF.R.S32.HI R7, RZ, 0x1f, R13 ;  /* 0x0000001fff077819 */ /* 0x002fc8000001140d */
[----:B------:R-:W-:-:S05]  /*01b0*/  LEA.HI R6, P0, R7, R12, RZ, 0x5 ;  /* 0x0000000c07067211 */ /* 0x000fca00078128ff */
[----:B------:R-:W-:-:S05]  /*01c0*/  IMAD.X R7, RZ, RZ, R13, P0 ;  /* 0x000000ffff077224 */ /* 0x000fca00000e060d */
[----:B------:R-:W-:-:S04]  /*01d0*/  SHF.R.S64 R9, R6, 0x5, R7 ;  /* 0x0000000506097819 */ /* 0x000fc80000001007 */
[----:B------:R-:W-:Y:S01]  /*01e0*/  SHF.R.S64 R8, RZ, 0x1e, R9 ;  /* 0x0000001eff087819 */ /* 0x000fe20000001009 */
[----:B------:R-:W-:-:S05]  /*01f0*/  IMAD R25, R9, -0x20, R12 ;  /* 0xffffffe009197824 */ /* 0x000fca00078e020c */
[----:B------:R-:W-:-:S13]  /*0200*/  ISETP.GE.AND P2, PT, R3, R25, PT ;  /* 0x000000190300720c */ /* 0x000fda0003f46270 */
[----:B------:R-:W-:-:S04]  /*0210*/  @!P2 IADD3 R28, P0, PT, RZ, RZ, RZ ;  /* 0x000000ffff1ca210 */ /* 0x000fc80007f1e0ff */
[C---:B------:R-:W-:Y:S02]  /*0220*/  @!P2 IADD3.X R7, PT, PT, R9.reuse, 0x1, RZ, P0, !PT ;  /* 0x000000010907a810 */ /* 0x040fe400007fe4ff */
[----:B------:R-:W-:Y:S02]  /*0230*/  IADD3 R8, P0, PT, R8, UR8, RZ ;  /* 0x0000000808087c10 */ /* 0x000fe4000ff1e0ff */
[----:B------:R-:W-:Y:S02]  /*0240*/  @!P2 SHF.R.S64 R28, R28, 0x1e, R7 ;  /* 0x0000001e1c1ca819 */ /* 0x000fe40000001007 */
[----:B------:R-:W-:Y:S02]  /*0250*/  LEA.HI.X.SX32 R9, R9, UR9, 0x2, P0 ;  /* 0x0000000909097c11 */ /* 0x000fe400080f16ff */
[----:B------:R-:W-:-:S03]  /*0260*/  @!P2 IADD3 R28, P0, PT, R28, UR8, RZ ;  /* 0x000000081c1cac10 */ /* 0x000fc6000ff1e0ff */
[----:B------:R0:W2:Y:S01]  /*0270*/  LDG.E.CONSTANT R24, desc[UR6][R8.64] ;  /* 0x0000000608187981 */ /* 0x0000a2000c1e9900 */
[----:B------:R-:W-:-:S05]  /*0280*/  @!P2 LEA.HI.X.SX32 R29, R7, UR9, 0x2, P0 ;  /* 0x00000009071dac11 */ /* 0x000fca00080f16ff */
[----:B------:R-:W3:Y:S01]  /*0290*/  @!P2 LDG.E.CONSTANT R28, desc[UR6][R28.64] ;  /* 0x000000061c1ca981 */ /* 0x000ee2000c1e9900 */
[----:B------:R-:W-:-:S05]  /*02a0*/  IMAD.WIDE.U32 R14, R0, 0x20, R12 ;  /* 0x00000020000e7825 */ /* 0x000fca00078e000c */
[----:B------:R-:W-:-:S04]  /*02b0*/  SHF.R.S32.HI R7, RZ, 0x1f, R15 ;  /* 0x0000001fff077819 */ /* 0x000fc8000001140f */
[----:B------:R-:W-:-:S05]  /*02c0*/  LEA.HI R6, P0, R7, R14, RZ, 0x5 ;  /* 0x0000000e07067211 */ /* 0x000fca00078128ff */
[----:B------:R-:W-:-:S05]  /*02d0*/  IMAD.X R7, RZ, RZ, R15, P0 ;  /* 0x000000ffff077224 */ /* 0x000fca00000e060f */
[----:B------:R-:W-:-:S05]  /*02e0*/  SHF.R.S64 R17, R6, 0x5, R7 ;  /* 0x0000000506117819 */ /* 0x000fca0000001007 */
[----:B------:R-:W-:-:S05]  /*02f0*/  IMAD R6, R17, -0x20, R14 ;  /* 0xffffffe011067824 */ /* 0x000fca00078e020e */
[----:B------:R-:W-:Y:S02]  /*0300*/  ISETP.GE.AND P3, PT, R3, R6, PT ;  /* 0x000000060300720c */ /* 0x000fe40003f66270 */
[----:B------:R-:W-:Y:S01]  /*0310*/  SHF.R.S64 R18, RZ, 0x1e, R17 ;  /* 0x0000001eff127819 */ /* 0x000fe20000001011 */
[----:B------:R-:W-:-:S10]  /*0320*/  IMAD.WIDE.U32 R14, R0, 0x20, R14 ;  /* 0x00000020000e7825 */ /* 0x000fd400078e000e */
[----:B------:R-:W-:-:S04]  /*0330*/  @!P3 IADD3 R16, P0, PT, RZ, RZ, RZ ;  /* 0x000000ffff10b210 */ /* 0x000fc80007f1e0ff */
[C---:B------:R-:W-:Y:S02]  /*0340*/  @!P3 IADD3.X R7, PT, PT, R17.reuse, 0x1, RZ, P0, !PT ;  /* 0x000000011107b810 */ /* 0x040fe400007fe4ff */
[----:B------:R-:W-:Y:S02]  /*0350*/  IADD3 R18, P0, PT, R18, UR8, RZ ;  /* 0x0000000812127c10 */ /* 0x000fe4000ff1e0ff */
[----:B------:R-:W-:Y:S02]  /*0360*/  @!P3 SHF.R.S64 R16, R16, 0x1e, R7 ;  /* 0x0000001e1010b819 */ /* 0x000fe40000001007 */
[----:B------:R-:W-:Y:S02]  /*0370*/  LEA.HI.X.SX32 R19, R17, UR9, 0x2, P0 ;  /* 0x0000000911137c11 */ /* 0x000fe400080f16ff */
[----:B------:R-:W-:Y:S02]  /*0380*/  @!P3 IADD3 R16, P0, PT, R16, UR8, RZ ;  /* 0x000000081010bc10 */ /* 0x000fe4000ff1e0ff */
[----:B------:R-:W-:-:S02]  /*0390*/  SHF.R.S32.HI R23, RZ, 0x1f, R15 ;  /* 0x0000001fff177819 */ /* 0x000fc4000001140f */
[----:B------:R-:W-:Y:S02]  /*03a0*/  @!P3 LEA.HI.X.SX32 R17, R7, UR9, 0x2, P0 ;  /* 0x000000090711bc11 */ /* 0x000fe400080f16ff */
[----:B------:R-:W-:Y:S01]  /*03b0*/  LEA.HI R23, P0, R23, R14, RZ, 0x5 ;  /* 0x0000000e17177211 */ /* 0x000fe200078128ff */
[----:B------:R1:W4:Y:S04]  /*03c0*/  LDG.E.CONSTANT R7, desc[UR6][R18.64] ;  /* 0x0000000612077981 */ /* 0x000328000c1e9900 */
[----:B------:R-:W-:Y:S01]  /*03d0*/  IMAD.X R20, RZ, RZ, R15, P0 ;  /* 0x000000ffff147224 */ /* 0x000fe200000e060f */
[----:B------:R1:W4:Y:S04]  /*03e0*/  @!P3 LDG.E.CONSTANT R8, desc[UR6][R16.64] ;  /* 0x000000061008b981 */ /* 0x000328000c1e9900 */
[----:B------:R-:W-:-:S05]  /*03f0*/  SHF.R.S64 R23, R23, 0x5, R20 ;  /* 0x0000000517177819 */ /* 0x000fca0000001014 */
[--C-:B0-----:R-:W-:Y:S02]  /*0400*/  IMAD R9, R23, -0x20, R14.reuse ;  /* 0xffffffe017097824 */ /* 0x101fe400078e020e */
[----:B------:R-:W-:-:S05]  /*0410*/  IMAD.WIDE.U32 R14, R0, 0x20, R14 ;  /* 0x00000020000e7825 */ /* 0x000fca00078e000e */
[----:B------:R-:W-:Y:S02]  /*0420*/  SHF.R.S32.HI R21, RZ, 0x1f, R15 ;  /* 0x0000001fff157819 */ /* 0x000fe4000001140f */
[----:B------:R-:W-:Y:S02]  /*0430*/  SHF.R.S64 R20, RZ, 0x1e, R23 ;  /* 0x0000001eff147819 */ /* 0x000fe40000001017 */
[----:B-1----:R-:W-:Y:S02]  /*0440*/  LEA.HI R18, P1, R21, R14, RZ, 0x5 ;  /* 0x0000000e15127211 */ /* 0x002fe400078328ff */
[----:B------:R-:W-:Y:S02]  /*0450*/  ISETP.GE.AND P4, PT, R3, R9, PT ;  /* 0x000000090300720c */ /* 0x000fe40003f86270 */
[----:B------:R-:W-:Y:S01]  /*0460*/  IADD3 R20, P0, PT, R20, UR8, RZ ;  /* 0x0000000814147c10 */ /* 0x000fe2000ff1e0ff */
[----:B------:R-:W-:-:S03]  /*0470*/  IMAD.X R17, RZ, RZ, R15, P1 ;  /* 0x000000ffff117224 */ /* 0x000fc600008e060f */
[----:B------:R-:W-:Y:S02]  /*0480*/  LEA.HI.X.SX32 R21, R23, UR9, 0x2, P0 ;  /* 0x0000000917157c11 */ /* 0x000fe400080f16ff */
[----:B------:R-:W-:-:S03]  /*0490*/  SHF.R.S64 R18, R18, 0x5, R17 ;  /* 0x0000000512127819 */ /* 0x000fc60000001011 */
[----:B------:R0:W4:Y:S02]  /*04a0*/  LDG.E.CONSTANT R20, desc[UR6][R20.64] ;  /* 0x0000000614147981 */ /* 0x000124000c1e9900 */
[----:B------:R-:W-:-:S04]  /*04b0*/  @!P4 IADD3 R16, P0, PT, RZ, RZ, RZ ;  /* 0x000000ffff10c210 */ /* 0x000fc80007f1e0ff */
[----:B------:R-:W-:Y:S01]  /*04c0*/  @!P4 IADD3.X R17, PT, PT, R23, 0x1, RZ, P0, !PT ;  /* 0x000000011711c810 */ /* 0x000fe200007fe4ff */
[----:B0-----:R-:W-:-:S03]  /*04d0*/  IMAD R21, R18, -0x20, R14 ;  /* 0xffffffe012157824 */ /* 0x001fc600078e020e */
[----:B------:R-:W-:Y:S02]  /*04e0*/  @!P4 SHF.R.S64 R16, R16, 0x1e, R17 ;  /* 0x0000001e1010c819 */ /* 0x000fe40000001011 */
[----:B------:R-:W-:Y:S01]  /*04f0*/  ISETP.GE.AND P0, PT, R3, R21, PT ;  /* 0x000000150300720c */ /* 0x000fe20003f06270 */
[----:B------:R-:W-:Y:S01]  /*0500*/  IMAD.WIDE.U32 R14, R0, 0x20, R14 ;  /* 0x00000020000e7825 */ /* 0x000fe200078e000e */
[----:B------:R-:W-:Y:S02]  /*0510*/  SHF.R.S64 R22, RZ, 0x1e, R18 ;  /* 0x0000001eff167819 */ /* 0x000fe40000001012 */
[----:B------:R-:W-:Y:S02]  /*0520*/  @!P4 IADD3 R16, P1, PT, R16, UR8, RZ ;  /* 0x000000081010cc10 */ /* 0x000fe4000ff3e0ff */
[----:B------:R-:W-:Y:S02]  /*0530*/  IADD3 R22, P5, PT, R22, UR8, RZ ;  /* 0x0000000816167c10 */ /* 0x000fe4000ffbe0ff */
[----:B------:R-:W-:-:S02]  /*0540*/  @!P4 LEA.HI.X.SX32 R17, R17, UR9, 0x2, P1 ;  /* 0x000000091111cc11 */ /* 0x000fc400088f16ff */
[----:B------:R-:W-:-:S03]  /*0550*/  SHF.R.S32.HI R27, RZ, 0x1f, R15 ;  /* 0x0000001fff1b7819 */ /* 0x000fc6000001140f */
[----:B------:R-:W-:Y:S02]  /*0560*/  @!P0 IADD3 R19, P1, PT, RZ, RZ, RZ ;  /* 0x000000ffff138210 */ /* 0x000fe40007f3e0ff */
[C---:B------:R-:W-:Y:S02]  /*0570*/  LEA.HI.X.SX32 R23, R18.reuse, UR9, 0x2, P5 ;  /* 0x0000000912177c11 */ /* 0x040fe4000a8f16ff */
[----:B------:R-:W-:Y:S02]  /*0580*/  @!P0 IADD3.X R18, PT, PT, R18, 0x1, RZ, P1, !PT ;  /* 0x0000000112128810 */ /* 0x000fe40000ffe4ff */
[----:B------:R-:W-:Y:S01]  /*0590*/  LEA.HI R27, P1, R27, R14, RZ, 0x5 ;  /* 0x0000000e1b1b7211 */ /* 0x000fe200078328ff */
[----:B------:R-:W4:Y:S01]  /*05a0*/  LDG.E.CONSTANT R22, desc[UR6][R22.64] ;  /* 0x0000000616167981 */ /* 0x000f22000c1e9900 */
[----:B------:R-:W-:-:S03]  /*05b0*/  @!P0 SHF.R.S64 R19, R19, 0x1e, R18 ;  /* 0x0000001e13138819 */ /* 0x000fc60000001012 */
[----:B------:R-:W-:Y:S01]  /*05c0*/  IMAD.X R26, RZ, RZ, R15, P1 ;  /* 0x000000ffff1a7224 */ /* 0x000fe200008e060f */
[----:B------:R0:W4:Y:S04]  /*05d0*/  @!P4 LDG.E.CONSTANT R23, desc[UR6][R16.64] ;  /* 0x000000061017c981 */ /* 0x000128000c1e9900 */
[----:B------:R-:W-:Y:S02]  /*05e0*/  SHF.R.S64 R27, R27, 0x5, R26 ;  /* 0x000000051b1b7819 */ /* 0x000fe4000000101a */
[----:B0-----:R-:W-:-:S04]  /*05f0*/  @!P0 IADD3 R16, P1, PT, R19, UR8, RZ ;  /* 0x0000000813108c10 */ /* 0x001fc8000ff3e0ff */
[----:B------:R-:W-:Y:S02]  /*0600*/  @!P0 LEA.HI.X.SX32 R17, R18, UR9, 0x2, P1 ;  /* 0x0000000912118c11 */ /* 0x000fe400088f16ff */
[----:B------:R-:W-:-:S03]  /*0610*/  SHF.R.S64 R18, RZ, 0x1e, R27 ;  /* 0x0000001eff127819 */ /* 0x000fc6000000101b */
[----:B------:R-:W4:Y:S01]  /*0620*/  @!P0 LDG.E.CONSTANT R26, desc[UR6][R16.64] ;  /* 0x00000006101a8981 */ /* 0x000f22000c1e9900 */
[----:B------:R-:W-:-:S04]  /*0630*/  IADD3 R18, P1, PT, R18, UR8, RZ ;  /* 0x0000000812127c10 */ /* 0x000fc8000ff3e0ff */
[----:B------:R-:W-:-:S06]  /*0640*/  LEA.HI.X.SX32 R19, R27, UR9, 0x2, P1 ;  /* 0x000000091b137c11 */ /* 0x000fcc00088f16ff */
[----:B------:R0:W4:Y:S02]  /*0650*/  LDG.E.CONSTANT R19, desc[UR6][R18.64] ;  /* 0x0000000612137981 */ /* 0x000124000c1e9900 */
[----:B0-----:R-:W-:-:S05]  /*0660*/  IMAD R18, R27, -0x20, R14 ;  /* 0xffffffe01b127824 */ /* 0x001fca00078e020e */
[----:B------:R-:W-:Y:S02]  /*0670*/  ISETP.GE.AND P1, PT, R3, R18, PT ;  /* 0x000000120300720c */ /* 0x000fe40003f26270 */
[----:B--2---:R-:W-:Y:S02]  /*0680*/  SHF.R.U32.HI R24, RZ, R25, R24 ;  /* 0x00000019ff187219 */ /* 0x004fe40000011618 */
[----:B------:R-:W-:-:S04]  /*0690*/  @!P2 IADD3 R25, PT, PT, -R25, 0x20, RZ ;  /* 0x000000201919a810 */ /* 0x000fc80007ffe1ff */
[----:B---3--:R-:W-:-:S05]  /*06a0*/  @!P2 SHF.L.U32 R28, R28, R25, RZ ;  /* 0x000000191c1ca219 */ /* 0x008fca00000006ff */
[----:B------:R-:W-:-:S04]  /*06b0*/  @!P1 IADD3 R25, P5, PT, RZ, RZ, RZ ;  /* 0x000000ffff199210 */ /* 0x000fc80007fbe0ff */
[----:B------:R-:W-:-:S04]  /*06c0*/  @!P1 IADD3.X R27, PT, PT, R27, 0x1, RZ, P5, !PT ;  /* 0x000000011b1b9810 */ /* 0x000fc80002ffe4ff */
[----:B------:R-:W-:-:S04]  /*06d0*/  @!P1 SHF.R.S64 R25, R25, 0x1e, R27 ;  /* 0x0000001e19199819 */ /* 0x000fc8000000101b */
[----:B------:R-:W-:-:S04]  /*06e0*/  @!P1 IADD3 R16, P5, PT, R25, UR8, RZ ;  /* 0x0000000819109c10 */ /* 0x000fc8000ffbe0ff */
[----:B------:R-:W-:-:S05]  /*06f0*/  @!P1 LEA.HI.X.SX32 R17, R27, UR9, 0x2, P5 ;  /* 0x000000091b119c11 */ /* 0x000fca000a8f16ff */
[----:B------:R0:W2:Y:S01]  /*0700*/  @!P1 LDG.E.CONSTANT R16, desc[UR6][R16.64] ;  /* 0x0000000610109981 */ /* 0x0000a2000c1e9900 */
[----:B------:R-:W-:-:S05]  /*0710*/  IMAD.WIDE.U32 R14, R0, 0x20, R14 ;  /* 0x00000020000e7825 */ /* 0x000fca00078e000e */
[----:B------:R-:W-:-:S04]  /*0720*/  SHF.R.S32.HI R25, RZ, 0x1f, R15 ;  /* 0x0000001fff197819 */ /* 0x000fc8000001140f */
[----:B------:R-:W-:Y:S01]  /*0730*/  LEA.HI R25, P5, R25, R14, RZ, 0x5 ;  /* 0x0000000e19197211 */ /* 0x000fe200078b28ff */
[----:B------:R-:W-:-:S04]  /*0740*/  @!P2 IMAD.IADD R24, R24, 0x1, R28 ;  /* 0x000000011818a824 */ /* 0x000fc800078e021c */
[----:B------:R-:W-:-:S05]  /*0750*/  IMAD.X R28, RZ, RZ, R15, P5 ;  /* 0x000000ffff1c7224 */ /* 0x000fca00028e060f */
[----:B0-----:R-:W-:-:S04]  /*0760*/  SHF.R.S64 R17, R25, 0x5, R28 ;  /* 0x0000000519117819 */ /* 0x001fc8000000101c */
[----:B------:R-:W-:Y:S01]  /*0770*/  SHF.R.S64 R28, RZ, 0x1e, R17 ;  /* 0x0000001eff1c7819 */ /* 0x000fe20000001011 */
[----:B------:R-:W-:-:S03]  /*0780*/  IMAD R27, R17, -0x20, R14 ;  /* 0xffffffe0111b7824 */ /* 0x000fc600078e020e */
[----:B------:R-:W-:-:S04]  /*0790*/  IADD3 R28, P2, PT, R28, UR8, RZ ;  /* 0x000000081c1c7c10 */ /* 0x000fc8000ff5e0ff */
[----:B------:R-:W-:Y:S02]  /*07a0*/  LEA.HI.X.SX32 R29, R17, UR9, 0x2, P2 ;  /* 0x00000009111d7c11 */ /* 0x000fe400090f16ff */
[----:B----4-:R-:W-:Y:S02]  /*07b0*/  SHF.R.U32.HI R25, RZ, R6, R7 ;  /* 0x00000006ff197219 */ /* 0x010fe40000011607 */
[----:B------:R-:W-:-:S04]  /*07c0*/  @!P3 IADD3 R7, PT, PT, -R6, 0x20, RZ ;  /* 0x000000200607b810 */ /* 0x000fc80007ffe1ff */
[----:B------:R-:W-:Y:S02]  /*07d0*/  @!P3 SHF.L.U32 R8, R8, R7, RZ ;  /* 0x000000070808b219 */ /* 0x000fe400000006ff */
[----:B------:R-:W-:-:S03]  /*07e0*/  ISETP.GE.AND P2, PT, R3, R27, PT ;  /* 0x0000001b0300720c */ /* 0x000fc60003f46270 */
[----:B------:R-:W-:Y:S02]  /*07f0*/  @!P3 IMAD.IADD R25, R25, 0x1, R8 ;  /* 0x000000011919b824 */ /* 0x000fe400078e0208 */
[----:B------:R0:W3:Y:S03]  /*0800*/  LDG.E.CONSTANT R8, desc[UR6][R28.64] ;  /* 0x000000061c087981 */ /* 0x0000e6000c1e9900 */
[-C--:B------:R-:W-:Y:S02]  /*0810*/  LOP3.LUT R25, R25, R4.reuse, RZ, 0x30, !PT ;  /* 0x0000000419197212 */ /* 0x080fe400078e30ff */
[----:B------:R-:W-:-:S03]  /*0820*/  LOP3.LUT R7, R24, R4, RZ, 0x30, !PT ;  /* 0x0000000418077212 */ /* 0x000fc600078e30ff */
[C---:B0----5:R-:W-:Y:S01]  /*0830*/  IMAD.IADD R29, R2.reuse, 0x1, R25 ;  /* 0x00000001021d7824 */ /* 0x061fe200078e0219 */
[----:B------:R-:W-:Y:S01]  /*0840*/  @!P2 IADD3 R25, P3, PT, RZ, RZ, RZ ;  /* 0x000000ffff19a210 */ /* 0x000fe20007f7e0ff */
[----:B------:R-:W-:-:S03]  /*0850*/  IMAD.IADD R24, R2, 0x1, R7 ;  /* 0x0000000102187824 */ /* 0x000fc600078e0207 */
[----:B------:R-:W-:Y:S01]  /*0860*/  @!P2 IADD3.X R17, PT, PT, R17, 0x1, RZ, P3, !PT ;  /* 0x000000011111a810 */ /* 0x000fe20001ffe4ff */
[----:B------:R-:W-:-:S03]  /*0870*/  IMAD.WIDE.U32 R6, R5, 0x4, R10 ;  /* 0x0000000405067825 */ /* 0x000fc600078e000a */
[----:B------:R-:W-:Y:S02]  /*0880*/  @!P2 SHF.R.S64 R25, R25, 0x1e, R17 ;  /* 0x0000001e1919a819 */ /* 0x000fe40000001011 */
[----:B------:R0:W-:Y:S01]  /*0890*/  STG.E desc[UR6][R6.64], R24 ;  /* 0x0000001806007986 */ /* 0x0001e2000c101906 */
[----:B------:R-:W-:Y:S01]  /*08a0*/  IMAD.WIDE.U32 R14, R0, 0x20, R14 ;  /* 0x00000020000e7825 */ /* 0x000fe200078e000e */
[----:B0-----:R-:W-:-:S04]  /*08b0*/  @!P2 IADD3 R24, P3, PT, R25, UR8, RZ ;  /* 0x000000081918ac10 */ /* 0x001fc8000ff7e0ff */
[----:B------:R-:W-:Y:S02]  /*08c0*/  @!P2 LEA.HI.X.SX32 R25, R17, UR9, 0x2, P3 ;  /* 0x000000091119ac11 */ /* 0x000fe400098f16ff */
[----:B------:R-:W-:-:S03]  /*08d0*/  SHF.R.U32.HI R28, RZ, R9, R20 ;  /* 0x00000009ff1c7219 */ /* 0x000fc60000011614 */
[----:B------:R0:W4:Y:S01]  /*08e0*/  @!P2 LDG.E.CONSTANT R17, desc[UR6][R24.64] ;  /* 0x000000061811a981 */ /* 0x000122000c1e9900 */
[----:B------:R-:W-:Y:S02]  /*08f0*/  @!P4 IADD3 R20, PT, PT, -R9, 0x20, RZ ;  /* 0x000000200914c810 */ /* 0x000fe40007ffe1ff */
[----:B0-----:R-:W-:-:S04]  /*0900*/  SHF.R.S32.HI R25, RZ, 0x1f, R15 ;  /* 0x0000001fff197819 */ /* 0x001fc8000001140f */
[----:B------:R-:W-:Y:S02]  /*0910*/  LEA.HI R9, P3, R25, R14, RZ, 0x5 ;  /* 0x0000000e19097211 */ /* 0x000fe400078728ff */
[----:B------:R-:W-:-:S03]  /*0920*/  @!P4 SHF.L.U32 R23, R23, R20, RZ ;  /* 0x000000141717c219 */ /* 0x000fc600000006ff */
[----:B------:R-:W-:-:S05]  /*0930*/  IMAD.X R20, RZ, RZ, R15, P3 ;  /* 0x000000ffff147224 */ /* 0x000fca00018e060f */
[----:B------:R-:W-:-:S04]  /*0940*/  SHF.R.S64 R20, R9, 0x5, R20 ;  /* 0x0000000509147819 */ /* 0x000fc80000001014 */
[----:B------:R-:W-:-:S04]  /*0950*/  SHF.R.S64 R9, RZ, 0x1e, R20 ;  /* 0x0000001eff097819 */ /* 0x000fc80000001014 */
[----:B------:R-:W-:Y:S01]  /*0960*/  IADD3 R24, P3, PT, R9, UR8, RZ ;  /* 0x0000000809187c10 */ /* 0x000fe2000ff7e0ff */
[----:B------:R-:W-:-:S03]  /*0970*/  IMAD R9, R20, -0x20, R14 ;  /* 0xffffffe014097824 */ /* 0x000fc600078e020e */
[----:B------:R-:W-:Y:S02]  /*0980*/  LEA.HI.X.SX32 R25, R20, UR9, 0x2, P3 ;  /* 0x0000000914197c11 */ /* 0x000fe400098f16ff */
[----:B------:R-:W-:Y:S01]  /*0990*/  ISETP.GE.AND P3, PT, R3, R9, PT ;  /* 0x000000090300720c */ /* 0x000fe20003f66270 */
[----:B------:R-:W-:Y:S01]  /*09a0*/  @!P4 IMAD.IADD R28, R28, 0x1, R23 ;  /* 0x000000011c1cc824 */ /* 0x000fe200078e0217 */
[----:B------:R-:W-:Y:S01]  /*09b0*/  SHF.R.U32.HI R22, RZ, R21, R22 ;  /* 0x00000015ff167219 */ /* 0x000fe20000011616 */
[----:B------:R-:W-:Y:S01]  /*09c0*/  IMAD.WIDE.U32 R14, R0, 0x20, R14 ;  /* 0x00000020000e7825 */ /* 0x000fe200078e000e */
[----:B------:R-:W-:Y:S01]  /*09d0*/  @!P0 IADD3 R21, PT, PT, -R21, 0x20, RZ ;  /* 0x0000002015158810 */ /* 0x000fe20007ffe1ff */
[----:B------:R0:W4:Y:S03]  /*09e0*/  LDG.E.CONSTANT R24, desc[UR6][R24.64] ;  /* 0x0000000618187981 */ /* 0x000126000c1e9900 */
[----:B------:R-:W-:-:S05]  /*09f0*/  @!P0 SHF.L.U32 R26, R26, R21, RZ ;  /* 0x000000151a1a8219 */ /* 0x000fca00000006ff */
[----:B------:R-:W-:-:S04]  /*0a00*/  @!P3 IADD3 R23, P4, PT, RZ, RZ, RZ ;  /* 0x000000ffff17b210 */ /* 0x000fc80007f9e0ff */
[----:B------:R-:W-:-:S04]  /*0a10*/  @!P3 IADD3.X R21, PT, PT, R20, 0x1, RZ, P4, !PT ;  /* 0x000000011415b810 */ /* 0x000fc800027fe4ff */
[----:B------:R-:W-:Y:S02]  /*0a20*/  @!P3 SHF.R.S64 R20, R23, 0x1e, R21 ;  /* 0x0000001e1714b819 */ /* 0x000fe40000001015 */
[----:B0-----:R-:W-:Y:S02]  /*0a30*/  SHF.R.S32.HI R25, RZ, 0x1f, R15 ;  /* 0x0000001fff197819 */ /* 0x001fe4000001140f */
[----:B------:R-:W-:Y:S02]  /*0a40*/  @!P3 IADD3 R20, P4, PT, R20, UR8, RZ ;  /* 0x000000081414bc10 */ /* 0x000fe4000ff9e0ff */
[----:B------:R-:W-:Y:S02]  /*0a50*/  SHF.R.U32.HI R19, RZ, R18, R19 ;  /* 0x00000012ff137219 */ /* 0x000fe40000011613 */
[----:B------:R-:W-:Y:S02]  /*0a60*/  @!P3 LEA.HI.X.SX32 R21, R21, UR9, 0x2, P4 ;  /* 0x000000091515bc11 */ /* 0x000fe4000a0f16ff */
[----:B------:R-:W-:-:S02]  /*0a70*/  @!P1 IADD3 R23, PT, PT, -R18, 0x20, RZ ;  /* 0x0000002012179810 */ /* 0x000fc40007ffe1ff */
[----:B------:R-:W-:Y:S01]  /*0a80*/  LEA.HI R18, P4, R25, R14, RZ, 0x5 ;  /* 0x0000000e19127211 */ /* 0x000fe200078928ff */
[----:B------:R0:W-:Y:S04]  /*0a90*/  STG.E desc[UR6][R6.64+0x80], R29 ;  /* 0x0000801d06007986 */ /* 0x0001e8000c101906 */
[----:B------:R-:W4:Y:S01]  /*0aa0*/  @!P3 LDG.E.CONSTANT R20, desc[UR6][R20.64] ;  /* 0x000000061414b981 */ /* 0x000f22000c1e9900 */
[----:B--2---:R-:W-:Y:S01]  /*0ab0*/  @!P1 SHF.L.U32 R16, R16, R23, RZ ;  /* 0x0000001710109219 */ /* 0x004fe200000006ff */
[----:B------:R-:W-:-:S05]  /*0ac0*/  IMAD.X R23, RZ, RZ, R15, P4 ;  /* 0x000000ffff177224 */ /* 0x000fca00020e060f */
[----:B------:R-:W-:-:S05]  /*0ad0*/  SHF.R.S64 R23, R18, 0x5, R23 ;  /* 0x0000000512177819 */ /* 0x000fca0000001017 */
[----:B------:R-:W-:Y:S01]  /*0ae0*/  IMAD R18, R23, -0x20, R14 ;  /* 0xffffffe017127824 */ /* 0x000fe200078e020e */
[----:B------:R-:W-:-:S04]  /*0af0*/  SHF.R.S64 R14, RZ, 0x1e, R23 ;  /* 0x0000001eff0e7819 */ /* 0x000fc80000001017 */
[----:B------:R-:W-:Y:S02]  /*0b00*/  ISETP.GE.AND P4, PT, R3, R18, PT ;  /* 0x000000120300720c */ /* 0x000fe40003f86270 */
[----:B------:R-:W-:-:S04]  /*0b10*/  IADD3 R14, P5, PT, R14, UR8, RZ ;  /* 0x000000080e0e7c10 */ /* 0x000fc8000ffbe0ff */
[----:B------:R-:W-:-:S05]  /*0b20*/  LEA.HI.X.SX32 R15, R23, UR9, 0x2, P5 ;  /* 0x00000009170f7c11 */ /* 0x000fca000a8f16ff */
[----:B------:R1:W2:Y:S02]  /*0b30*/  LDG.E.CONSTANT R21, desc[UR6][R14.64] ;  /* 0x000000060e157981 */ /* 0x0002a4000c1e9900 */
[----:B0-----:R-:W-:-:S04]  /*0b40*/  @!P4 IADD3 R29, P5, PT, RZ, RZ, RZ ;  /* 0x000000ffff1dc210 */ /* 0x001fc80007fbe0ff */
[----:B------:R-:W-:-:S04]  /*0b50*/  @!P4 IADD3.X R25, PT, PT, R23, 0x1, RZ, P5, !PT ;  /* 0x000000011719c810 */ /* 0x000fc80002ffe4ff */
[----:B------:R-:W-:-:S04]  /*0b60*/  @!P4 SHF.R.S64 R23, R29, 0x1e, R25 ;  /* 0x0000001e1d17c819 */ /* 0x000fc80000001019 */
[----:B-1----:R-:W-:-:S04]  /*0b70*/  @!P4 IADD3 R14, P5, PT, R23, UR8, RZ ;  /* 0x00000008170ecc10 */ /* 0x002fc8000ffbe0ff */
[----:B------:R-:W-:-:S05]  /*0b80*/  @!P4 LEA.HI.X.SX32 R15, R25, UR9, 0x2, P5 ;  /* 0x00000009190fcc11 */ /* 0x000fca000a8f16ff */
[----:B------:R0:W2:Y:S01]  /*0b90*/  @!P4 LDG.E.CONSTANT R23, desc[UR6][R14.64] ;  /* 0x000000060e17c981 */ /* 0x0000a2000c1e9900 */
[----:B------:R-:W-:Y:S01]  /*0ba0*/  @!P0 IMAD.IADD R22, R22, 0x1, R26 ;  /* 0x0000000116168824 */ /* 0x000fe200078e021a */
[----:B------:R-:W-:Y:S02]  /*0bb0*/  @!P2 IADD3 R26, PT, PT, -R27, 0x20, RZ ;  /* 0x000000201b1aa810 */ /* 0x000fe40007ffe1ff */
[----:B---3--:R-:W-:Y:S02]  /*0bc0*/  SHF.R.U32.HI R27, RZ, R27, R8 ;  /* 0x0000001bff1b7219 */ /* 0x008fe40000011608 */
[----:B------:R-:W-:Y:S02]  /*0bd0*/  @!P3 IADD3 R29, PT, PT, -R9, 0x20, RZ ;  /* 0x00000020091db810 */ /* 0x000fe40007ffe1ff */
[----:B------:R-:W-:Y:S01]  /*0be0*/  @!P4 IADD3 R8, PT, PT, -R18, 0x20, RZ ;  /* 0x000000201208c810 */ /* 0x000fe20007ffe1ff */
[----:B------:R-:W-:Y:S01]  /*0bf0*/  @!P1 IMAD.IADD R19, R19, 0x1, R16 ;  /* 0x0000000113139824 */ /* 0x000fe200078e0210 */
[----:B------:R-:W-:-:S04]  /*0c00*/  LOP3.LUT R25, R28, R4, RZ, 0x30, !PT ;  /* 0x000000041c197212 */ /* 0x000fc800078e30ff */
[----:B------:R-:W-:Y:S01]  /*0c10*/  LOP3.LUT R19, R19, R4, RZ, 0x30, !PT ;  /* 0x0000000413137212 */ /* 0x000fe200078e30ff */
[----:B------:R-:W-:-:S04]  /*0c20*/  IMAD.IADD R25, R2, 0x1, R25 ;  /* 0x0000000102197824 */ /* 0x000fc800078e0219 */
[----:B------:R-:W-:Y:S01]  /*0c30*/  IMAD.IADD R19, R2, 0x1, R19 ;  /* 0x0000000102137824 */ /* 0x000fe200078e0213 */
[----:B------:R1:W-:Y:S04]  /*0c40*/  STG.E desc[UR6][R6.64+0x100], R25 ;  /* 0x0001001906007986 */ /* 0x0003e8000c101906 */
[----:B------:R1:W-:Y:S01]  /*0c50*/  STG.E desc[UR6][R6.64+0x200], R19 ;  /* 0x0002001306007986 */ /* 0x0003e2000c101906 */
[----:B----4-:R-:W-:-:S05]  /*0c60*/  @!P2 SHF.L.U32 R26, R17, R26, RZ ;  /* 0x0000001a111aa219 */ /* 0x010fca00000006ff */
[----:B------:R-:W-:-:S05]  /*0c70*/  @!P2 IMAD.IADD R27, R27, 0x1, R26 ;  /* 0x000000011b1ba824 */ /* 0x000fca00078e021a */
[----:B------:R-:W-:-:S05]  /*0c80*/  LOP3.LUT R27, R27, R4, RZ, 0x30, !PT ;  /* 0x000000041b1b7212 */ /* 0x000fca00078e30ff */
[----:B------:R-:W-:-:S05]  /*0c90*/  IMAD.IADD R27, R2, 0x1, R27 ;  /* 0x00000001021b7824 */ /* 0x000fca00078e021b */
[----:B------:R1:W-:Y:S01]  /*0ca0*/  STG.E desc[UR6][R6.64+0x280], R27 ;  /* 0x0002801b06007986 */ /* 0x0003e2000c101906 */
[----:B------:R-:W-:Y:S01]  /*0cb0*/  UIADD3 UR4, UPT, UPT, UR4, 0x1, URZ ;  /* 0x0000000104047890 */ /* 0x000fe2000fffe0ff */
[----:B0-----:R-:W-:Y:S02]  /*0cc0*/  SHF.R.U32.HI R15, RZ, R9, R24 ;  /* 0x00000009ff0f7219 */ /* 0x001fe40000011618 */
[----:B------:R-:W-:-:S05]  /*0cd0*/  LOP3.LUT R9, R22, R4, RZ, 0x30, !PT ;  /* 0x0000000416097212 */ /* 0x000fca00078e30ff */
[----:B------:R-:W-:-:S05]  /*0ce0*/  IMAD.IADD R9, R2, 0x1, R9 ;  /* 0x0000000102097824 */ /* 0x000fca00078e0209 */
[----:B------:R1:W-:Y:S01]  /*0cf0*/  STG.E desc[UR6][R6.64+0x180], R9 ;  /* 0x0001800906007986 */ /* 0x0003e2000c101906 */
[----:B------:R-:W-:-:S05]  /*0d00*/  @!P3 SHF.L.U32 R20, R20, R29, RZ ;  /* 0x0000001d1414b219 */ /* 0x000fca00000006ff */
[----:B------:R-:W-:-:S05]  /*0d10*/  @!P3 IMAD.IADD R15, R15, 0x1, R20 ;  /* 0x000000010f0fb824 */ /* 0x000fca00078e0214 */
[----:B------:R-:W-:-:S05]  /*0d20*/  LOP3.LUT R15, R15, R4, RZ, 0x30, !PT ;  /* 0x000000040f0f7212 */ /* 0x000fca00078e30ff */
[----:B------:R-:W-:-:S05]  /*0d30*/  IMAD.IADD R15, R2, 0x1, R15 ;  /* 0x00000001020f7824 */ /* 0x000fca00078e020f */
[----:B------:R1:W-:Y:S01]  /*0d40*/  STG.E desc[UR6][R6.64+0x300], R15 ;  /* 0x0003000f06007986 */ /* 0x0003e2000c101906 */
[----:B------:R-:W-:Y:S01]  /*0d50*/  UISETP.NE.AND UP0, UPT, UR4, 0x4, UPT ;  /* 0x000000040400788c */ /* 0x000fe2000bf05270 */
[----:B------:R-:W-:Y:S02]  /*0d60*/  VIADD R5, R5, 0x100 ;  /* 0x0000010005057836 */ /* 0x000fe40000000000 */
[----:B------:R-:W-:Y:S01]  /*0d70*/  IMAD.WIDE.U32 R12, R0, 0x100, R12 ;  /* 0x00000100000c7825 */ /* 0x000fe200078e000c */
[----:B--2---:R-:W-:Y:S02]  /*0d80*/  SHF.R.U32.HI R21, RZ, R18, R21 ;  /* 0x00000012ff157219 */ /* 0x004fe40000011615 */
[----:B------:R-:W-:-:S05]  /*0d90*/  @!P4 SHF.L.U32 R8, R23, R8, RZ ;  /* 0x000000081708c219 */ /* 0x000fca00000006ff */
[----:B------:R-:W-:-:S05]  /*0da0*/  @!P4 IMAD.IADD R21, R21, 0x1, R8 ;  /* 0x000000011515c824 */ /* 0x000fca00078e0208 */
[----:B------:R-:W-:-:S05]  /*0db0*/  LOP3.LUT R21, R21, R4, RZ, 0x30, !PT ;  /* 0x0000000415157212 */ /* 0x000fca00078e30ff */
[----:B------:R-:W-:-:S05]  /*0dc0*/  IMAD.IADD R21, R2, 0x1, R21 ;  /* 0x0000000102157824 */ /* 0x000fca00078e0215 */
[----:B------:R1:W-:Y:S01]  /*0dd0*/  STG.E desc[UR6][R6.64+0x380], R21 ;  /* 0x0003801506007986 */ /* 0x0003e2000c101906 */
[----:B------:R-:W-:Y:S05]  /*0de0*/  BRA.U UP0, `(.L_x_2) ;  /* 0xfffffff100ec7547 */ /* 0x000fea000b83ffff */
[----:B------:R-:W-:Y:S05]  /*0df0*/  EXIT ;  /* 0x000000000000794d */ /* 0x000fea0003800000 */
.L_x_3:
        /* <DEDUP_REMOVED lines=16> */
.L_x_5:


//--------------------- .nv.shared.reserved.0     --------------------------
	.section	.nv.shared.reserved.0,"aw",@nobits
	.weak		__nv_reservedSMEM_offset_0_alias
	.size		__nv_reservedSMEM_offset_0_alias, 0, 64
	.other		__nv_reservedSMEM_offset_0_alias,@"STO_CUDA_RESERVED_SHARED STV_DEFAULT"
__nv_reservedSMEM_offset_0_alias:
	.zero		0
	.zero		64


//--------------------- .nv.constant0._Z21fls_decompress_kernelPKjS0_PKhPKlPjii --------------------------
	.section	.nv.constant0._Z21fls_decompress_kernelPKjS0_PKhPKlPjii,"a",@progbits
	.sectionflags	@""
	.align	4
.nv.constant0._Z21fls_decompress_kernelPKjS0_PKhPKlPjii:
	.zero		944


//--------------------- .nv.constant0._Z20l3_decompress_kernelPKjS0_PKhPKlPji --------------------------
	.section	.nv.constant0._Z20l3_decompress_kernelPKjS0_PKhPKlPji,"a",@progbits
	.sectionflags	@""
	.align	4
.nv.constant0._Z20l3_decompress_kernelPKjS0_PKhPKlPji:
	.zero		940


//--------------------- SYMBOLS --------------------------

	.type		.nv.reservedSmem.offset0,@object
	.size		.nv.reservedSmem.offset0,0x4
